//
// Generated by NVIDIA NVVM Compiler
//
// Compiler Build ID: CL-36424714
// Cuda compilation tools, release 13.0, V13.0.88
// Based on NVVM 20.0.0
//

.version 9.0
.target sm_100
.address_size 64

	// .globl	_Z13matmul_kernelPfS_S_iii

.visible .entry _Z13matmul_kernelPfS_S_iii(
	.param .u64 .ptr .align 1 _Z13matmul_kernelPfS_S_iii_param_0,
	.param .u64 .ptr .align 1 _Z13matmul_kernelPfS_S_iii_param_1,
	.param .u64 .ptr .align 1 _Z13matmul_kernelPfS_S_iii_param_2,
	.param .u32 _Z13matmul_kernelPfS_S_iii_param_3,
	.param .u32 _Z13matmul_kernelPfS_S_iii_param_4,
	.param .u32 _Z13matmul_kernelPfS_S_iii_param_5
)
{
	.reg .pred 	%p<13>;
	.reg .b32 	%r<94>;
	.reg .b32 	%f<68>;
	.reg .b64 	%rd<69>;

	ld.param.u64 	%rd4, [_Z13matmul_kernelPfS_S_iii_param_0];
	ld.param.u64 	%rd5, [_Z13matmul_kernelPfS_S_iii_param_1];
	ld.param.u64 	%rd3, [_Z13matmul_kernelPfS_S_iii_param_2];
	ld.param.u32 	%r46, [_Z13matmul_kernelPfS_S_iii_param_3];
	ld.param.u32 	%r47, [_Z13matmul_kernelPfS_S_iii_param_4];
	ld.param.u32 	%r45, [_Z13matmul_kernelPfS_S_iii_param_5];
	cvta.to.global.u64 	%rd1, %rd5;
	cvta.to.global.u64 	%rd2, %rd4;
	mov.u32 	%r48, %ctaid.x;
	mov.u32 	%r49, %ntid.x;
	mov.u32 	%r50, %tid.x;
	mad.lo.s32 	%r1, %r48, %r49, %r50;
	mov.u32 	%r51, %ctaid.y;
	mov.u32 	%r52, %ntid.y;
	mul.lo.s32 	%r2, %r51, %r52;
	mov.u32 	%r3, %tid.y;
	add.s32 	%r53, %r2, %r3;
	setp.ge.u32 	%p1, %r1, %r46;
	setp.ge.u32 	%p2, %r53, %r47;
	or.pred  	%p3, %p1, %p2;
	@%p3 bra 	$L__BB0_14;
	setp.lt.s32 	%p4, %r45, 1;
	mov.f32 	%f67, 0f00000000;
	@%p4 bra 	$L__BB0_13;
	mul.lo.s32 	%r5, %r45, %r1;
	and.b32  	%r6, %r45, 7;
	setp.lt.u32 	%p5, %r45, 8;
	mov.f32 	%f67, 0f00000000;
	mov.b32 	%r92, 0;
	@%p5 bra 	$L__BB0_5;
	and.b32  	%r92, %r45, 2147483640;
	neg.s32 	%r90, %r92;
	add.s32 	%r55, %r3, %r47;
	add.s32 	%r89, %r55, %r2;
	shl.b32 	%r10, %r47, 3;
	shl.b32 	%r56, %r47, 1;
	add.s32 	%r88, %r53, %r56;
	mad.lo.s32 	%r87, %r47, 3, %r53;
	shl.b32 	%r57, %r47, 2;
	add.s32 	%r86, %r53, %r57;
	mad.lo.s32 	%r85, %r47, 5, %r53;
	mad.lo.s32 	%r84, %r47, 6, %r53;
	mad.lo.s32 	%r83, %r47, 7, %r53;
	add.s32 	%r81, %r5, 3;
	mov.f32 	%f67, 0f00000000;
	mov.u32 	%r82, %r53;
$L__BB0_4:
	.pragma "nounroll";
	add.s32 	%r58, %r81, -3;
	mul.wide.u32 	%rd6, %r58, 4;
	add.s64 	%rd7, %rd2, %rd6;
	ld.global.f32 	%f17, [%rd7];
	mul.wide.u32 	%rd8, %r82, 4;
	add.s64 	%rd9, %rd1, %rd8;
	ld.global.f32 	%f18, [%rd9];
	fma.rn.f32 	%f19, %f17, %f18, %f67;
	add.s32 	%r59, %r81, -2;
	mul.wide.u32 	%rd10, %r59, 4;
	add.s64 	%rd11, %rd2, %rd10;
	ld.global.f32 	%f20, [%rd11];
	mul.wide.u32 	%rd12, %r89, 4;
	add.s64 	%rd13, %rd1, %rd12;
	ld.global.f32 	%f21, [%rd13];
	fma.rn.f32 	%f22, %f20, %f21, %f19;
	add.s32 	%r60, %r81, -1;
	mul.wide.u32 	%rd14, %r60, 4;
	add.s64 	%rd15, %rd2, %rd14;
	ld.global.f32 	%f23, [%rd15];
	mul.wide.u32 	%rd16, %r88, 4;
	add.s64 	%rd17, %rd1, %rd16;
	ld.global.f32 	%f24, [%rd17];
	fma.rn.f32 	%f25, %f23, %f24, %f22;
	add.s32 	%r61, %r81, 4;
	mul.wide.u32 	%rd18, %r81, 4;
	add.s64 	%rd19, %rd2, %rd18;
	ld.global.f32 	%f26, [%rd19];
	mul.wide.u32 	%rd20, %r87, 4;
	add.s64 	%rd21, %rd1, %rd20;
	ld.global.f32 	%f27, [%rd21];
	fma.rn.f32 	%f28, %f26, %f27, %f25;
	add.s32 	%r62, %r81, 1;
	mul.wide.u32 	%rd22, %r62, 4;
	add.s64 	%rd23, %rd2, %rd22;
	ld.global.f32 	%f29, [%rd23];
	mul.wide.u32 	%rd24, %r86, 4;
	add.s64 	%rd25, %rd1, %rd24;
	ld.global.f32 	%f30, [%rd25];
	fma.rn.f32 	%f31, %f29, %f30, %f28;
	add.s32 	%r63, %r81, 2;
	mul.wide.u32 	%rd26, %r63, 4;
	add.s64 	%rd27, %rd2, %rd26;
	ld.global.f32 	%f32, [%rd27];
	mul.wide.u32 	%rd28, %r85, 4;
	add.s64 	%rd29, %rd1, %rd28;
	ld.global.f32 	%f33, [%rd29];
	fma.rn.f32 	%f34, %f32, %f33, %f31;
	add.s32 	%r64, %r81, 3;
	mul.wide.u32 	%rd30, %r64, 4;
	add.s64 	%rd31, %rd2, %rd30;
	ld.global.f32 	%f35, [%rd31];
	mul.wide.u32 	%rd32, %r84, 4;
	add.s64 	%rd33, %rd1, %rd32;
	ld.global.f32 	%f36, [%rd33];
	fma.rn.f32 	%f37, %f35, %f36, %f34;
	mul.wide.u32 	%rd34, %r61, 4;
	add.s64 	%rd35, %rd2, %rd34;
	ld.global.f32 	%f38, [%rd35];
	mul.wide.u32 	%rd36, %r83, 4;
	add.s64 	%rd37, %rd1, %rd36;
	ld.global.f32 	%f39, [%rd37];
	fma.rn.f32 	%f67, %f38, %f39, %f37;
	add.s32 	%r90, %r90, 8;
	add.s32 	%r89, %r89, %r10;
	add.s32 	%r88, %r88, %r10;
	add.s32 	%r87, %r87, %r10;
	add.s32 	%r86, %r86, %r10;
	add.s32 	%r85, %r85, %r10;
	add.s32 	%r84, %r84, %r10;
	add.s32 	%r83, %r83, %r10;
	add.s32 	%r82, %r82, %r10;
	add.s32 	%r81, %r81, 8;
	setp.ne.s32 	%p6, %r90, 0;
	@%p6 bra 	$L__BB0_4;
$L__BB0_5:
	setp.eq.s32 	%p7, %r6, 0;
	@%p7 bra 	$L__BB0_13;
	and.b32  	%r39, %r45, 3;
	setp.lt.u32 	%p8, %r6, 4;
	@%p8 bra 	$L__BB0_8;
	add.s32 	%r65, %r92, %r5;
	mul.wide.u32 	%rd38, %r65, 4;
	add.s64 	%rd39, %rd2, %rd38;
	ld.global.f32 	%f41, [%rd39];
	mad.lo.s32 	%r66, %r92, %r47, %r53;
	mul.wide.u32 	%rd40, %r66, 4;
	add.s64 	%rd41, %rd1, %rd40;
	ld.global.f32 	%f42, [%rd41];
	fma.rn.f32 	%f43, %f41, %f42, %f67;
	add.s32 	%r67, %r65, 1;
	mul.wide.u32 	%rd42, %r67, 4;
	add.s64 	%rd43, %rd2, %rd42;
	ld.global.f32 	%f44, [%rd43];
	add.s32 	%r68, %r66, %r47;
	mul.wide.u32 	%rd44, %r68, 4;
	add.s64 	%rd45, %rd1, %rd44;
	ld.global.f32 	%f45, [%rd45];
	fma.rn.f32 	%f46, %f44, %f45, %f43;
	add.s32 	%r69, %r65, 2;
	mul.wide.u32 	%rd46, %r69, 4;
	add.s64 	%rd47, %rd2, %rd46;
	ld.global.f32 	%f47, [%rd47];
	add.s32 	%r70, %r68, %r47;
	mul.wide.u32 	%rd48, %r70, 4;
	add.s64 	%rd49, %rd1, %rd48;
	ld.global.f32 	%f48, [%rd49];
	fma.rn.f32 	%f49, %f47, %f48, %f46;
	add.s32 	%r71, %r65, 3;
	mul.wide.u32 	%rd50, %r71, 4;
	add.s64 	%rd51, %rd2, %rd50;
	ld.global.f32 	%f50, [%rd51];
	add.s32 	%r72, %r70, %r47;
	mul.wide.u32 	%rd52, %r72, 4;
	add.s64 	%rd53, %rd1, %rd52;
	ld.global.f32 	%f51, [%rd53];
	fma.rn.f32 	%f67, %f50, %f51, %f49;
	add.s32 	%r92, %r92, 4;
$L__BB0_8:
	setp.eq.s32 	%p9, %r39, 0;
	@%p9 bra 	$L__BB0_13;
	setp.eq.s32 	%p10, %r39, 1;
	@%p10 bra 	$L__BB0_11;
	add.s32 	%r73, %r92, %r5;
	mul.wide.u32 	%rd54, %r73, 4;
	add.s64 	%rd55, %rd2, %rd54;
	ld.global.f32 	%f53, [%rd55];
	mad.lo.s32 	%r74, %r92, %r47, %r53;
	mul.wide.u32 	%rd56, %r74, 4;
	add.s64 	%rd57, %rd1, %rd56;
	ld.global.f32 	%f54, [%rd57];
	fma.rn.f32 	%f55, %f53, %f54, %f67;
	add.s32 	%r75, %r73, 1;
	mul.wide.u32 	%rd58, %r75, 4;
	add.s64 	%rd59, %rd2, %rd58;
	ld.global.f32 	%f56, [%rd59];
	add.s32 	%r76, %r74, %r47;
	mul.wide.u32 	%rd60, %r76, 4;
	add.s64 	%rd61, %rd1, %rd60;
	ld.global.f32 	%f57, [%rd61];
	fma.rn.f32 	%f67, %f56, %f57, %f55;
	add.s32 	%r92, %r92, 2;
$L__BB0_11:
	and.b32  	%r77, %r45, 1;
	setp.eq.b32 	%p11, %r77, 1;
	not.pred 	%p12, %p11;
	@%p12 bra 	$L__BB0_13;
	add.s32 	%r78, %r92, %r5;
	mul.wide.u32 	%rd62, %r78, 4;
	add.s64 	%rd63, %rd2, %rd62;
	ld.global.f32 	%f58, [%rd63];
	mad.lo.s32 	%r79, %r92, %r47, %r53;
	mul.wide.u32 	%rd64, %r79, 4;
	add.s64 	%rd65, %rd1, %rd64;
	ld.global.f32 	%f59, [%rd65];
	fma.rn.f32 	%f67, %f58, %f59, %f67;
$L__BB0_13:
	mad.lo.s32 	%r80, %r47, %r1, %r53;
	cvta.to.global.u64 	%rd66, %rd3;
	mul.wide.u32 	%rd67, %r80, 4;
	add.s64 	%rd68, %rd66, %rd67;
	st.global.f32 	[%rd68], %f67;
$L__BB0_14:
	ret;

}


// ===== COMPILED SASS (sm_100) =====

	.target	sm_100

	.elftype	@"ET_EXEC"


//--------------------- .note.nv.tkinfo           --------------------------
	.section	.note.nv.tkinfo,"",@"SHT_NOTE"
	.sectionflags	@"SHF_NOTE_NV_TKINFO"
	.tkinfo
        /*0018*/ 	.word	0x00000002
        /*0030*/ 	.string	""
        /*0030*/ 	.string	"ptxas"
        /*0030*/ 	.string	"Cuda compilation tools, release 13.0, V13.0.88"
        /*0030*/ 	.string	"Build cuda_13.0.r13.0/compiler.36424714_0"
        /*0030*/ 	.string	"-arch sm_100 -m 64 "



//--------------------- .note.nv.cuinfo           --------------------------
	.section	.note.nv.cuinfo,"",@"SHT_NOTE"
	.sectionflags	@"SHF_NOTE_NV_CUINFO"
        /*0018*/ 	.short	0x0002
        /*001a*/ 	.short	0x0064
        /*001c*/ 	.short	0x0082
	.zero		2


//--------------------- .nv.info                  --------------------------
	.section	.nv.info,"",@"SHT_CUDA_INFO"
	.align	4


	//----- nvinfo : EIATTR_REGCOUNT
	.align		4
        /*0000*/ 	.byte	0x04, 0x2f
        /*0002*/ 	.short	(.L_1 - .L_0)
	.align		4
.L_0:
        /*0004*/ 	.word	index@(_Z13matmul_kernelPfS_S_iii)
        /*0008*/ 	.word	0x00000020


	//----- nvinfo : EIATTR_FRAME_SIZE
	.align		4
.L_1:
        /*000c*/ 	.byte	0x04, 0x11
        /*000e*/ 	.short	(.L_3 - .L_2)
	.align		4
.L_2:
        /*0010*/ 	.word	index@(_Z13matmul_kernelPfS_S_iii)
        /*0014*/ 	.word	0x00000000


	//----- nvinfo : EIATTR_MIN_STACK_SIZE
	.align		4
.L_3:
        /*0018*/ 	.byte	0x04, 0x12
        /*001a*/ 	.short	(.L_5 - .L_4)
	.align		4
.L_4:
        /*001c*/ 	.word	index@(_Z13matmul_kernelPfS_S_iii)
        /*0020*/ 	.word	0x00000000
.L_5:


//--------------------- .nv.compat                --------------------------
	.section	.nv.compat,"",@"SHT_CUDA_COMPAT_INFO"
	.align	4
        /*0000*/ 	.byte	0x02, 0x09, 0x00, 0x00, 0x02, 0x02, 0x01, 0x00, 0x02, 0x05, 0x05, 0x00, 0x03, 0x07, 0x01, 0x01
        /*0010*/ 	.byte	0x02, 0x03, 0x00, 0x00, 0x02, 0x06, 0x01, 0x00, 0x04, 0x0b, 0x08, 0x00, 0x09, 0x00, 0x00, 0x00
        /*0020*/ 	.byte	0x00, 0x00, 0x00, 0x00


//--------------------- .nv.info._Z13matmul_kernelPfS_S_iii --------------------------
	.section	.nv.info._Z13matmul_kernelPfS_S_iii,"",@"SHT_CUDA_INFO"
	.sectionflags	@""
	.align	4


	//----- nvinfo : EIATTR_CUDA_API_VERSION
	.align		4
        /*0000*/ 	.byte	0x04, 0x37
        /*0002*/ 	.short	(.L_7 - .L_6)
.L_6:
        /*0004*/ 	.word	0x00000082


	//----- nvinfo : EIATTR_KPARAM_INFO
	.align		4
.L_7:
        /*0008*/ 	.byte	0x04, 0x17
        /*000a*/ 	.short	(.L_9 - .L_8)
.L_8:
        /*000c*/ 	.word	0x00000000
        /*0010*/ 	.short	0x0005
        /*0012*/ 	.short	0x0020
        /*0014*/ 	.byte	0x00, 0xf0, 0x11, 0x00


	//----- nvinfo : EIATTR_KPARAM_INFO
	.align		4
.L_9:
        /*0018*/ 	.byte	0x04, 0x17
        /*001a*/ 	.short	(.L_11 - .L_10)
.L_10:
        /*001c*/ 	.word	0x00000000
        /*0020*/ 	.short	0x0004
        /*0022*/ 	.short	0x001c
        /*0024*/ 	.byte	0x00, 0xf0, 0x11, 0x00


	//----- nvinfo : EIATTR_KPARAM_INFO
	.align		4
.L_11:
        /*0028*/ 	.byte	0x04, 0x17
        /*002a*/ 	.short	(.L_13 - .L_12)
.L_12:
        /*002c*/ 	.word	0x00000000
        /*0030*/ 	.short	0x0003
        /*0032*/ 	.short	0x0018
        /*0034*/ 	.byte	0x00, 0xf0, 0x11, 0x00


	//----- nvinfo : EIATTR_KPARAM_INFO
	.align		4
.L_13:
        /*0038*/ 	.byte	0x04, 0x17
        /*003a*/ 	.short	(.L_15 - .L_14)
.L_14:
        /*003c*/ 	.word	0x00000000
        /*0040*/ 	.short	0x0002
        /*0042*/ 	.short	0x0010
        /*0044*/ 	.byte	0x00, 0xf5, 0x21, 0x00


	//----- nvinfo : EIATTR_KPARAM_INFO
	.align		4
.L_15:
        /*0048*/ 	.byte	0x04, 0x17
        /*004a*/ 	.short	(.L_17 - .L_16)
.L_16:
        /*004c*/ 	.word	0x00000000
        /*0050*/ 	.short	0x0001
        /*0052*/ 	.short	0x0008
        /*0054*/ 	.byte	0x00, 0xf5, 0x21, 0x00


	//----- nvinfo : EIATTR_KPARAM_INFO
	.align		4
.L_17:
        /*0058*/ 	.byte	0x04, 0x17
        /*005a*/ 	.short	(.L_19 - .L_18)
.L_18:
        /*005c*/ 	.word	0x00000000
        /*0060*/ 	.short	0x0000
        /*0062*/ 	.short	0x0000
        /*0064*/ 	.byte	0x00, 0xf5, 0x21, 0x00


	//----- nvinfo : EIATTR_SPARSE_MMA_MASK
	.align		4
.L_19:
        /*0068*/ 	.byte	0x03, 0x50
        /*006a*/ 	.short	0x0000


	//----- nvinfo : EIATTR_MAXREG_COUNT
	.align		4
        /*006c*/ 	.byte	0x03, 0x1b
        /*006e*/ 	.short	0x00ff


	//----- nvinfo : EIATTR_MERCURY_ISA_VERSION
	.align		4
        /*0070*/ 	.byte	0x03, 0x5f
        /*0072*/ 	.short	0x0101


	//----- nvinfo : EIATTR_VRC_CTA_INIT_COUNT
	.align		4
        /*0074*/ 	.byte	0x02, 0x4a
	.zero		1
	.zero		1


	//----- nvinfo : EIATTR_EXIT_INSTR_OFFSETS
	.align		4
        /*0078*/ 	.byte	0x04, 0x1c
        /*007a*/ 	.short	(.L_21 - .L_20)


	//   ....[0]....
.L_20:
        /*007c*/ 	.word	0x000000d0


	//   ....[1]....
        /*0080*/ 	.word	0x00000a80


	//----- nvinfo : EIATTR_CBANK_PARAM_SIZE
	.align		4
.L_21:
        /*0084*/ 	.byte	0x03, 0x19
        /*0086*/ 	.short	0x0024


	//----- nvinfo : EIATTR_PARAM_CBANK
	.align		4
        /*0088*/ 	.byte	0x04, 0x0a
        /*008a*/ 	.short	(.L_23 - .L_22)
	.align		4
.L_22:
        /*008c*/ 	.word	index@(.nv.constant0._Z13matmul_kernelPfS_S_iii)
        /*0090*/ 	.short	0x0380
        /*0092*/ 	.short	0x0024


	//----- nvinfo : EIATTR_SW_WAR
	.align		4
.L_23:
        /*0094*/ 	.byte	0x04, 0x36
        /*0096*/ 	.short	(.L_25 - .L_24)
.L_24:
        /*0098*/ 	.word	0x00000008
.L_25:


//--------------------- .nv.callgraph             --------------------------
	.section	.nv.callgraph,"",@"SHT_CUDA_CALLGRAPH"
	.align	4
	.sectionentsize	8
	.align		4
        /*0000*/ 	.word	0x00000000
	.align		4
        /*0004*/ 	.word	0xffffffff
	.align		4
        /*0008*/ 	.word	0x00000000
	.align		4
        /*000c*/ 	.word	0xfffffffe
	.align		4
        /*0010*/ 	.word	0x00000000
	.align		4
        /*0014*/ 	.word	0xfffffffd
	.align		4
        /*0018*/ 	.word	0x00000000
	.align		4
        /*001c*/ 	.word	0xfffffffc


//--------------------- .text._Z13matmul_kernelPfS_S_iii --------------------------
	.section	.text._Z13matmul_kernelPfS_S_iii,"ax",@progbits
	.align	128
        .global         _Z13matmul_kernelPfS_S_iii
        .type           _Z13matmul_kernelPfS_S_iii,@function
        .size           _Z13matmul_kernelPfS_S_iii,(.L_x_5 - _Z13matmul_kernelPfS_S_iii)
        .other          _Z13matmul_kernelPfS_S_iii,@"STO_CUDA_ENTRY STV_DEFAULT"
_Z13matmul_kernelPfS_S_iii:
.text._Z13matmul_kernelPfS_S_iii:
[----:B------:R-:W-:Y:S01]  /*0000*/  LDC R1, c[0x0][0x37c] ;  /* 0x0000df00ff017b82 */ /* 0x000fe20000000800 */
[----:B------:R-:W0:Y:S07]  /*0010*/  S2R R8, SR_TID.Y ;  /* 0x0000000000087919 */ /* 0x000e2e0000002200 */
[----:B------:R-:W1:Y:S01]  /*0020*/  S2UR UR4, SR_CTAID.Y ;  /* 0x00000000000479c3 */ /* 0x000e620000002600 */
[----:B------:R-:W2:Y:S07]  /*0030*/  S2R R2, SR_TID.X ;  /* 0x0000000000027919 */ /* 0x000eae0000002100 */
[----:B------:R-:W2:Y:S01]  /*0040*/  LDC R3, c[0x0][0x360] ;  /* 0x0000d800ff037b82 */ /* 0x000ea20000000800 */
[----:B------:R-:W1:Y:S07]  /*0050*/  LDCU UR5, c[0x0][0x364] ;  /* 0x00006c80ff0577ac */ /* 0x000e6e0008000800 */
[----:B------:R-:W2:Y:S08]  /*0060*/  S2UR UR6, SR_CTAID.X ;  /* 0x00000000000679c3 */ /* 0x000eb00000002500 */
[----:B------:R-:W3:Y:S01]  /*0070*/  LDC.64 R4, c[0x0][0x398] ;  /* 0x0000e600ff047b82 */ /* 0x000ee20000000a00 */
[----:B-1----:R-:W-:-:S06]  /*0080*/  UIMAD UR4, UR4, UR5, URZ ;  /* 0x00000005040472a4 */ /* 0x002fcc000f8e02ff */
[----:B0-----:R-:W-:Y:S01]  /*0090*/  IADD3 R0, PT, PT, R8, UR4, RZ ;  /* 0x0000000408007c10 */ /* 0x001fe2000fffe0ff */
[----:B--2---:R-:W-:-:S03]  /*00a0*/  IMAD R3, R3, UR6, R2 ;  /* 0x0000000603037c24 */ /* 0x004fc6000f8e0202 */
[----:B---3--:R-:W-:-:S04]  /*00b0*/  ISETP.GE.U32.AND P0, PT, R0, R5, PT ;  /* 0x000000050000720c */ /* 0x008fc80003f06070 */
[----:B------:R-:W-:-:S13]  /*00c0*/  ISETP.GE.U32.OR P0, PT, R3, R4, P0 ;  /* 0x000000040300720c */ /* 0x000fda0000706470 */
[----:B------:R-:W-:Y:S05]  /*00d0*/  @P0 EXIT ;  /* 0x000000000000094d */ /* 0x000fea0003800000 */
[----:B------:R-:W0:Y:S01]  /*00e0*/  LDC R2, c[0x0][0x3a0] ;  /* 0x0000e800ff027b82 */ /* 0x000e220000000800 */
[----:B------:R-:W1:Y:S01]  /*00f0*/  LDCU.64 UR6, c[0x0][0x358] ;  /* 0x00006b00ff0677ac */ /* 0x000e620008000a00 */
[----:B------:R-:W-:Y:S01]  /*0100*/  HFMA2 R25, -RZ, RZ, 0, 0 ;  /* 0x00000000ff197431 */ /* 0x000fe200000001ff */
[----:B0-----:R-:W-:-:S13]  /*0110*/  ISETP.GE.AND P0, PT, R2, 0x1, PT ;  /* 0x000000010200780c */ /* 0x001fda0003f06270 */
[----:B-1----:R-:W-:Y:S05]  /*0120*/  @!P0 BRA `(.L_x_0) ;  /* 0x0000000800448947 */ /* 0x002fea0003800000 */
[C---:B------:R-:W-:Y:S02]  /*0130*/  ISETP.GE.U32.AND P1, PT, R2.reuse, 0x8, PT ;  /* 0x000000080200780c */ /* 0x040fe40003f26070 */
[----:B------:R-:W-:Y:S02]  /*0140*/  LOP3.LUT R6, R2, 0x7, RZ, 0xc0, !PT ;  /* 0x0000000702067812 */ /* 0x000fe400078ec0ff */
[----:B------:R-:W-:Y:S02]  /*0150*/  MOV R25, RZ ;  /* 0x000000ff00197202 */ /* 0x000fe40000000f00 */
[----:B------:R-:W-:Y:S02]  /*0160*/  ISETP.NE.AND P0, PT, R6, RZ, PT ;  /* 0x000000ff0600720c */ /* 0x000fe40003f05270 */
[----:B------:R-:W-:-:S05]  /*0170*/  MOV R7, RZ ;  /* 0x000000ff00077202 */ /* 0x000fca0000000f00 */
[----:B------:R-:W-:Y:S06]  /*0180*/  @!P1 BRA `(.L_x_1) ;  /* 0x0000000400249947 */ /* 0x000fec0003800000 */
[----:B------:R-:W-:Y:S01]  /*0190*/  LOP3.LUT R7, R2, 0x7ffffff8, RZ, 0xc0, !PT ;  /* 0x7ffffff802077812 */ /* 0x000fe200078ec0ff */
[C---:B------:R-:W-:Y:S01]  /*01a0*/  IMAD R10, R5.reuse, 0x3, R0 ;  /* 0x00000003050a7824 */ /* 0x040fe200078e0200 */
[C---:B------:R-:W-:Y:S01]  /*01b0*/  IADD3 R4, PT, PT, R5.reuse, UR4, R8 ;  /* 0x0000000405047c10 */ /* 0x040fe2000fffe008 */
[C-C-:B------:R-:W-:Y:S01]  /*01c0*/  IMAD R14, R5.reuse, 0x5, R0.reuse ;  /* 0x00000005050e7824 */ /* 0x140fe200078e0200 */
[CC--:B------:R-:W-:Y:S01]  /*01d0*/  LEA R8, R5.reuse, R0.reuse, 0x1 ;  /* 0x0000000005087211 */ /* 0x0c0fe200078e08ff */
[C-C-:B------:R-:W-:Y:S01]  /*01e0*/  IMAD R9, R5.reuse, 0x6, R0.reuse ;  /* 0x0000000605097824 */ /* 0x140fe200078e0200 */
[C---:B------:R-:W-:Y:S01]  /*01f0*/  LEA R12, R5.reuse, R0, 0x2 ;  /* 0x00000000050c7211 */ /* 0x040fe200078e10ff */
[----:B------:R-:W-:Y:S01]  /*0200*/  IMAD R11, R5, 0x7, R0 ;  /* 0x00000007050b7824 */ /* 0x000fe200078e0200 */
[----:B------:R-:W-:Y:S01]  /*0210*/  MOV R25, RZ ;  /* 0x000000ff00197202 */ /* 0x000fe20000000f00 */
[----:B------:R-:W-:Y:S01]  /*0220*/  IMAD R15, R3, R2, 0x3 ;  /* 0x00000003030f7424 */ /* 0x000fe200078e0202 */
[----:B------:R-:W-:-:S02]  /*0230*/  MOV R13, R0 ;  /* 0x00000000000d7202 */ /* 0x000fc40000000f00 */
[----:B------:R-:W-:-:S07]  /*0240*/  IADD3 R24, PT, PT, -R7, RZ, RZ ;  /* 0x000000ff07187210 */ /* 0x000fce0007ffe1ff */
.L_x_2:
[----:B------:R-:W0:Y:S01]  /*0250*/  LDC.64 R20, c[0x0][0x380] ;  /* 0x0000e000ff147b82 */ /* 0x000e220000000a00 */
[----:B------:R-:W-:-:S07]  /*0260*/  IADD3 R23, PT, PT, R15, -0x3, RZ ;  /* 0xfffffffd0f177810 */ /* 0x000fce0007ffe0ff */
[----:B------:R-:W1:Y:S01]  /*0270*/  LDC.64 R16, c[0x0][0x388] ;  /* 0x0000e200ff107b82 */ /* 0x000e620000000a00 */
[----:B0-----:R-:W-:-:S06]  /*0280*/  IMAD.WIDE.U32 R22, R23, 0x4, R20 ;  /* 0x0000000417167825 */ /* 0x001fcc00078e0014 */
[----:B------:R-:W2:Y:S01]  /*0290*/  LDG.E R22, desc[UR6][R22.64] ;  /* 0x0000000616167981 */ /* 0x000ea2000c1e1900 */
[----:B-1----:R-:W-:-:S06]  /*02a0*/  IMAD.WIDE.U32 R18, R13, 0x4, R16 ;  /* 0x000000040d127825 */ /* 0x002fcc00078e0010 */
[----:B------:R-:W2:Y:S01]  /*02b0*/  LDG.E R18, desc[UR6][R18.64] ;  /* 0x0000000612127981 */ /* 0x000ea2000c1e1900 */
[----:B------:R-:W-:Y:S01]  /*02c0*/  IADD3 R27, PT, PT, R15, -0x2, RZ ;  /* 0xfffffffe0f1b7810 */ /* 0x000fe20007ffe0ff */
[----:B------:R-:W-:-:S06]  /*02d0*/  IMAD.WIDE.U32 R28, R4, 0x4, R16 ;  /* 0x00000004041c7825 */ /* 0x000fcc00078e0010 */
[----:B------:R-:W3:Y:S01]  /*02e0*/  LDG.E R28, desc[UR6][R28.64] ;  /* 0x000000061c1c7981 */ /* 0x000ee2000c1e1900 */
[----:B--2---:R-:W-:Y:S01]  /*02f0*/  FFMA R25, R22, R18, R25 ;  /* 0x0000001216197223 */ /* 0x004fe20000000019 */
[----:B------:R-:W-:Y:S01]  /*0300*/  IMAD.WIDE.U32 R22, R27, 0x4, R20 ;  /* 0x000000041b167825 */ /* 0x000fe200078e0014 */
[----:B------:R-:W-:-:S05]  /*0310*/  IADD3 R27, PT, PT, R15, -0x1, RZ ;  /* 0xffffffff0f1b7810 */ /* 0x000fca0007ffe0ff */
[----:B------:R-:W-:Y:S01]  /*0320*/  IMAD.WIDE.U32 R26, R27, 0x4, R20 ;  /* 0x000000041b1a7825 */ /* 0x000fe200078e0014 */
[----:B------:R-:W3:Y:S04]  /*0330*/  LDG.E R22, desc[UR6][R22.64] ;  /* 0x0000000616167981 */ /* 0x000ee8000c1e1900 */
[----:B------:R0:W2:Y:S02]  /*0340*/  LDG.E R18, desc[UR6][R26.64] ;  /* 0x000000061a127981 */ /* 0x0000a4000c1e1900 */
[----:B0-----:R-:W-:-:S05]  /*0350*/  IMAD.WIDE.U32 R26, R8, 0x4, R16 ;  /* 0x00000004081a7825 */ /* 0x001fca00078e0010 */
[----:B------:R-:W2:Y:S01]  /*0360*/  LDG.E R19, desc[UR6][R26.64] ;  /* 0x000000061a137981 */ /* 0x000ea2000c1e1900 */
[----:B------:R-:W-:Y:S01]  /*0370*/  IADD3 R23, PT, PT, R15, 0x1, RZ ;  /* 0x000000010f177810 */ /* 0x000fe20007ffe0ff */
[----:B---3--:R-:W-:-:S04]  /*0380*/  FFMA R25, R22, R28, R25 ;  /* 0x0000001c16197223 */ /* 0x008fc80000000019 */
[----:B--2---:R-:W-:Y:S01]  /*0390*/  FFMA R25, R18, R19, R25 ;  /* 0x0000001312197223 */ /* 0x004fe20000000019 */
[----:B------:R-:W-:-:S05]  /*03a0*/  IMAD.WIDE.U32 R18, R15, 0x4, R20 ;  /* 0x000000040f127825 */ /* 0x000fca00078e0014 */
[----:B------:R0:W2:Y:S02]  /*03b0*/  LDG.E R28, desc[UR6][R18.64] ;  /* 0x00000006121c7981 */ /* 0x0000a4000c1e1900 */
[----:B0-----:R-:W-:-:S04]  /*03c0*/  IMAD.WIDE.U32 R18, R23, 0x4, R20 ;  /* 0x0000000417127825 */ /* 0x001fc800078e0014 */
[--C-:B------:R-:W-:Y:S02]  /*03d0*/  IMAD.WIDE.U32 R22, R10, 0x4, R16.reuse ;  /* 0x000000040a167825 */ /* 0x100fe400078e0010 */
[----:B------:R-:W3:Y:S04]  /*03e0*/  LDG.E R18, desc[UR6][R18.64] ;  /* 0x0000000612127981 */ /* 0x000ee8000c1e1900 */
[----:B------:R0:W2:Y:S02]  /*03f0*/  LDG.E R29, desc[UR6][R22.64] ;  /* 0x00000006161d7981 */ /* 0x0000a4000c1e1900 */
[----:B0-----:R-:W-:-:S05]  /*0400*/  IMAD.WIDE.U32 R22, R12, 0x4, R16 ;  /* 0x000000040c167825 */ /* 0x001fca00078e0010 */
[----:B------:R0:W3:Y:S01]  /*0410*/  LDG.E R26, desc[UR6][R22.64] ;  /* 0x00000006161a7981 */ /* 0x0000e2000c1e1900 */
[C---:B------:R-:W-:Y:S02]  /*0420*/  IADD3 R27, PT, PT, R15.reuse, 0x3, RZ ;  /* 0x000000030f1b7810 */ /* 0x040fe40007ffe0ff */
[C---:B0-----:R-:W-:Y:S01]  /*0430*/  IADD3 R23, PT, PT, R15.reuse, 0x4, RZ ;  /* 0x000000040f177810 */ /* 0x041fe20007ffe0ff */
[----:B--2---:R-:W-:Y:S01]  /*0440*/  FFMA R25, R28, R29, R25 ;  /* 0x0000001d1c197223 */ /* 0x004fe20000000019 */
[----:B------:R-:W-:-:S05]  /*0450*/  IADD3 R29, PT, PT, R15, 0x2, RZ ;  /* 0x000000020f1d7810 */ /* 0x000fca0007ffe0ff */
[----:B------:R-:W-:-:S06]  /*0460*/  IMAD.WIDE.U32 R28, R29, 0x4, R20 ;  /* 0x000000041d1c7825 */ /* 0x000fcc00078e0014 */
[----:B------:R-:W2:Y:S01]  /*0470*/  LDG.E R28, desc[UR6][R28.64] ;  /* 0x000000061c1c7981 */ /* 0x000ea2000c1e1900 */
[----:B---3--:R-:W-:Y:S01]  /*0480*/  FFMA R25, R18, R26, R25 ;  /* 0x0000001a12197223 */ /* 0x008fe20000000019 */
[----:B------:R-:W-:-:S04]  /*0490*/  IMAD.WIDE.U32 R18, R14, 0x4, R16 ;  /* 0x000000040e127825 */ /* 0x000fc800078e0010 */
[--C-:B------:R-:W-:Y:S02]  /*04a0*/  IMAD.WIDE.U32 R26, R27, 0x4, R20.reuse ;  /* 0x000000041b1a7825 */ /* 0x100fe400078e0014 */
[----:B------:R-:W2:Y:S02]  /*04b0*/  LDG.E R18, desc[UR6][R18.64] ;  /* 0x0000000612127981 */ /* 0x000ea4000c1e1900 */
[----:B------:R-:W-:Y:S02]  /*04c0*/  IMAD.WIDE.U32 R20, R23, 0x4, R20 ;  /* 0x0000000417147825 */ /* 0x000fe400078e0014 */
[----:B------:R-:W3:Y:S02]  /*04d0*/  LDG.E R26, desc[UR6][R26.64] ;  /* 0x000000061a1a7981 */ /* 0x000ee4000c1e1900 */
[--C-:B------:R-:W-:Y:S02]  /*04e0*/  IMAD.WIDE.U32 R22, R9, 0x4, R16.reuse ;  /* 0x0000000409167825 */ /* 0x100fe400078e0010 */
[----:B------:R-:W4:Y:S02]  /*04f0*/  LDG.E R20, desc[UR6][R20.64] ;  /* 0x0000000614147981 */ /* 0x000f24000c1e1900 */
[----:B------:R-:W-:-:S02]  /*0500*/  IMAD.WIDE.U32 R16, R11, 0x4, R16 ;  /* 0x000000040b107825 */ /* 0x000fc400078e0010 */
[----:B------:R-:W3:Y:S04]  /*0510*/  LDG.E R23, desc[UR6][R22.64] ;  /* 0x0000000616177981 */ /* 0x000ee8000c1e1900 */
[----:B------:R-:W4:Y:S01]  /*0520*/  LDG.E R16, desc[UR6][R16.64] ;  /* 0x0000000610107981 */ /* 0x000f22000c1e1900 */
[----:B------:R-:W-:-:S04]  /*0530*/  IADD3 R24, PT, PT, R24, 0x8, RZ ;  /* 0x0000000818187810 */ /* 0x000fc80007ffe0ff */
[----:B------:R-:W-:Y:S02]  /*0540*/  ISETP.NE.AND P1, PT, R24, RZ, PT ;  /* 0x000000ff1800720c */ /* 0x000fe40003f25270 */
[----:B------:R-:W-:Y:S02]  /*0550*/  IADD3 R15, PT, PT, R15, 0x8, RZ ;  /* 0x000000080f0f7810 */ /* 0x000fe40007ffe0ff */
[C---:B------:R-:W-:Y:S02]  /*0560*/  LEA R4, R5.reuse, R4, 0x3 ;  /* 0x0000000405047211 */ /* 0x040fe400078e18ff */
[C---:B------:R-:W-:Y:S02]  /*0570*/  LEA R8, R5.reuse, R8, 0x3 ;  /* 0x0000000805087211 */ /* 0x040fe400078e18ff */
[C---:B------:R-:W-:Y:S02]  /*0580*/  LEA R10, R5.reuse, R10, 0x3 ;  /* 0x0000000a050a7211 */ /* 0x040fe400078e18ff */
[----:B------:R-:W-:-:S02]  /*0590*/  LEA R12, R5, R12, 0x3 ;  /* 0x0000000c050c7211 */ /* 0x000fc400078e18ff */
[C---:B------:R-:W-:Y:S02]  /*05a0*/  LEA R14, R5.reuse, R14, 0x3 ;  /* 0x0000000e050e7211 */ /* 0x040fe400078e18ff */
[C---:B------:R-:W-:Y:S02]  /*05b0*/  LEA R9, R5.reuse, R9, 0x3 ;  /* 0x0000000905097211 */ /* 0x040fe400078e18ff */
[C---:B------:R-:W-:Y:S02]  /*05c0*/  LEA R11, R5.reuse, R11, 0x3 ;  /* 0x0000000b050b7211 */ /* 0x040fe400078e18ff */
[----:B------:R-:W-:Y:S01]  /*05d0*/  LEA R13, R5, R13, 0x3 ;  /* 0x0000000d050d7211 */ /* 0x000fe200078e18ff */
[----:B--2---:R-:W-:-:S04]  /*05e0*/  FFMA R25, R28, R18, R25 ;  /* 0x000000121c197223 */ /* 0x004fc80000000019 */
[----:B---3--:R-:W-:-:S04]  /*05f0*/  FFMA R25, R26, R23, R25 ;  /* 0x000000171a197223 */ /* 0x008fc80000000019 */
[----:B----4-:R-:W-:Y:S01]  /*0600*/  FFMA R25, R20, R16, R25 ;  /* 0x0000001014197223 */ /* 0x010fe20000000019 */
[----:B------:R-:W-:Y:S06]  /*0610*/  @P1 BRA `(.L_x_2) ;  /* 0xfffffffc000c1947 */ /* 0x000fec000383ffff */
.L_x_1:
[----:B------:R-:W-:Y:S05]  /*0620*/  @!P0 BRA `(.L_x_0) ;  /* 0x0000000400048947 */ /* 0x000fea0003800000 */
[----:B------:R-:W-:Y:S02]  /*0630*/  ISETP.GE.U32.AND P0, PT, R6, 0x4, PT ;  /* 0x000000040600780c */ /* 0x000fe40003f06070 */
[----:B------:R-:W-:-:S04]  /*0640*/  LOP3.LUT R24, R2, 0x3, RZ, 0xc0, !PT ;  /* 0x0000000302187812 */ /* 0x000fc800078ec0ff */
[----:B------:R-:W-:-:S07]  /*0650*/  ISETP.NE.AND P1, PT, R24, RZ, PT ;  /* 0x000000ff1800720c */ /* 0x000fce0003f25270 */
[----:B------:R-:W-:Y:S06]  /*0660*/  @!P0 BRA `(.L_x_3) ;  /* 0x00000000007c8947 */ /* 0x000fec0003800000 */
[----:B------:R-:W0:Y:S01]  /*0670*/  LDC.64 R8, c[0x0][0x388] ;  /* 0x0000e200ff087b82 */ /* 0x000e220000000a00 */
[----:B------:R-:W-:Y:S02]  /*0680*/  IMAD R13, R3, R2, R7 ;  /* 0x00000002030d7224 */ /* 0x000fe400078e0207 */
[----:B------:R-:W-:-:S03]  /*0690*/  IMAD R6, R7, R5, R0 ;  /* 0x0000000507067224 */ /* 0x000fc600078e0200 */
[C---:B------:R-:W-:Y:S02]  /*06a0*/  IADD3 R21, PT, PT, R13.reuse, 0x1, RZ ;  /* 0x000000010d157810 */ /* 0x040fe40007ffe0ff */
[----:B------:R-:W1:Y:S01]  /*06b0*/  LDC.64 R10, c[0x0][0x380] ;  /* 0x0000e000ff0a7b82 */ /* 0x000e620000000a00 */
[C---:B------:R-:W-:Y:S02]  /*06c0*/  IADD3 R15, PT, PT, R13.reuse, 0x2, RZ ;  /* 0x000000020d0f7810 */ /* 0x040fe40007ffe0ff */
[----:B------:R-:W-:Y:S01]  /*06d0*/  IADD3 R27, PT, PT, R13, 0x3, RZ ;  /* 0x000000030d1b7810 */ /* 0x000fe20007ffe0ff */
[C---:B0-----:R-:W-:Y:S01]  /*06e0*/  IMAD.WIDE.U32 R18, R6.reuse, 0x4, R8 ;  /* 0x0000000406127825 */ /* 0x041fe200078e0008 */
[----:B------:R-:W-:-:S04]  /*06f0*/  IADD3 R6, PT, PT, R6, R5, RZ ;  /* 0x0000000506067210 */ /* 0x000fc80007ffe0ff */
[CC--:B------:R-:W-:Y:S01]  /*0700*/  IADD3 R14, PT, PT, R6.reuse, R5.reuse, RZ ;  /* 0x00000005060e7210 */ /* 0x0c0fe20007ffe0ff */
[--C-:B-1----:R-:W-:Y:S01]  /*0710*/  IMAD.WIDE.U32 R22, R13, 0x4, R10.reuse ;  /* 0x000000040d167825 */ /* 0x102fe200078e000a */
[----:B------:R-:W2:Y:S03]  /*0720*/  LDG.E R18, desc[UR6][R18.64] ;  /* 0x0000000612127981 */ /* 0x000ea6000c1e1900 */
[----:B------:R-:W-:Y:S01]  /*0730*/  IMAD.WIDE.U32 R20, R21, 0x4, R10 ;  /* 0x0000000415147825 */ /* 0x000fe200078e000a */
[----:B------:R-:W2:Y:S03]  /*0740*/  LDG.E R4, desc[UR6][R22.64] ;  /* 0x0000000616047981 */ /* 0x000ea6000c1e1900 */
[----:B------:R-:W-:Y:S01]  /*0750*/  IMAD.WIDE.U32 R16, R6, 0x4, R8 ;  /* 0x0000000406107825 */ /* 0x000fe200078e0008 */
[----:B------:R-:W-:Y:S01]  /*0760*/  IADD3 R29, PT, PT, R14, R5, RZ ;  /* 0x000000050e1d7210 */ /* 0x000fe20007ffe0ff */
[----:B------:R-:W3:Y:S02]  /*0770*/  LDG.E R20, desc[UR6][R20.64] ;  /* 0x0000000614147981 */ /* 0x000ee4000c1e1900 */
[----:B------:R-:W-:-:S02]  /*0780*/  IMAD.WIDE.U32 R12, R15, 0x4, R10 ;  /* 0x000000040f0c7825 */ /* 0x000fc400078e000a */
[----:B------:R-:W3:Y:S02]  /*0790*/  LDG.E R17, desc[UR6][R16.64] ;  /* 0x0000000610117981 */ /* 0x000ee4000c1e1900 */
[----:B------:R-:W-:Y:S02]  /*07a0*/  IMAD.WIDE.U32 R14, R14, 0x4, R8 ;  /* 0x000000040e0e7825 */ /* 0x000fe400078e0008 */
[----:B------:R-:W4:Y:S02]  /*07b0*/  LDG.E R13, desc[UR6][R12.64] ;  /* 0x000000060c0d7981 */ /* 0x000f24000c1e1900 */
[----:B------:R-:W-:Y:S02]  /*07c0*/  IMAD.WIDE.U32 R10, R27, 0x4, R10 ;  /* 0x000000041b0a7825 */ /* 0x000fe400078e000a */
[----:B------:R-:W4:Y:S02]  /*07d0*/  LDG.E R14, desc[UR6][R14.64] ;  /* 0x000000060e0e7981 */ /* 0x000f24000c1e1900 */
[----:B------:R-:W-:-:S02]  /*07e0*/  IMAD.WIDE.U32 R8, R29, 0x4, R8 ;  /* 0x000000041d087825 */ /* 0x000fc400078e0008 */
[----:B------:R-:W5:Y:S04]  /*07f0*/  LDG.E R11, desc[UR6][R10.64] ;  /* 0x000000060a0b7981 */ /* 0x000f68000c1e1900 */
[----:B------:R-:W5:Y:S01]  /*0800*/  LDG.E R8, desc[UR6][R8.64] ;  /* 0x0000000608087981 */ /* 0x000f62000c1e1900 */
[----:B------:R-:W-:Y:S01]  /*0810*/  IADD3 R7, PT, PT, R7, 0x4, RZ ;  /* 0x0000000407077810 */ /* 0x000fe20007ffe0ff */
[----:B--2---:R-:W-:-:S04]  /*0820*/  FFMA R25, R4, R18, R25 ;  /* 0x0000001204197223 */ /* 0x004fc80000000019 */
[----:B---3--:R-:W-:-:S04]  /*0830*/  FFMA R20, R20, R17, R25 ;  /* 0x0000001114147223 */ /* 0x008fc80000000019 */
[----:B----4-:R-:W-:-:S04]  /*0840*/  FFMA R20, R13, R14, R20 ;  /* 0x0000000e0d147223 */ /* 0x010fc80000000014 */
[----:B-----5:R-:W-:-:S07]  /*0850*/  FFMA R25, R11, R8, R20 ;  /* 0x000000080b197223 */ /* 0x020fce0000000014 */
.L_x_3:
[----:B------:R-:W-:Y:S05]  /*0860*/  @!P1 BRA `(.L_x_0) ;  /* 0x0000000000749947 */ /* 0x000fea0003800000 */
[----:B------:R-:W0:Y:S01]  /*0870*/  LDC.64 R16, c[0x0][0x380] ;  /* 0x0000e000ff107b82 */ /* 0x000e220000000a00 */
[----:B------:R-:W-:Y:S02]  /*0880*/  ISETP.NE.AND P0, PT, R24, 0x1, PT ;  /* 0x000000011800780c */ /* 0x000fe40003f05270 */
[----:B------:R-:W-:-:S04]  /*0890*/  LOP3.LUT R4, R2, 0x1, RZ, 0xc0, !PT ;  /* 0x0000000102047812 */ /* 0x000fc800078ec0ff */
[----:B------:R-:W-:Y:S01]  /*08a0*/  ISETP.NE.U32.AND P1, PT, R4, 0x1, PT ;  /* 0x000000010400780c */ /* 0x000fe20003f25070 */
[----:B------:R-:W1:Y:S06]  /*08b0*/  LDC.64 R8, c[0x0][0x388] ;  /* 0x0000e200ff087b82 */ /* 0x000e6c0000000a00 */
[----:B------:R-:W-:Y:S02]  /*08c0*/  @P0 IMAD R15, R3, R2, R7 ;  /* 0x00000002030f0224 */ /* 0x000fe400078e0207 */
[----:B------:R-:W2:Y:S01]  /*08d0*/  LDC.64 R10, c[0x0][0x380] ;  /* 0x0000e000ff0a7b82 */ /* 0x000ea20000000a00 */
[C---:B------:R-:W-:Y:S01]  /*08e0*/  @P0 IMAD R14, R7.reuse, R5, R0 ;  /* 0x00000005070e0224 */ /* 0x040fe200078e0200 */
[----:B------:R-:W-:-:S02]  /*08f0*/  @P0 IADD3 R7, PT, PT, R7, 0x2, RZ ;  /* 0x0000000207070810 */ /* 0x000fc40007ffe0ff */
[C---:B------:R-:W-:Y:S02]  /*0900*/  @P0 IADD3 R21, PT, PT, R15.reuse, 0x1, RZ ;  /* 0x000000010f150810 */ /* 0x040fe40007ffe0ff */
[----:B------:R-:W-:Y:S02]  /*0910*/  @P0 IADD3 R23, PT, PT, R14, R5, RZ ;  /* 0x000000050e170210 */ /* 0x000fe40007ffe0ff */
[----:B------:R-:W3:Y:S01]  /*0920*/  LDC.64 R12, c[0x0][0x388] ;  /* 0x0000e200ff0c7b82 */ /* 0x000ee20000000a00 */
[----:B0-----:R-:W-:-:S04]  /*0930*/  @P0 IMAD.WIDE.U32 R18, R15, 0x4, R16 ;  /* 0x000000040f120825 */ /* 0x001fc800078e0010 */
[----:B------:R-:W-:Y:S01]  /*0940*/  @P0 IMAD.WIDE.U32 R16, R21, 0x4, R16 ;  /* 0x0000000415100825 */ /* 0x000fe200078e0010 */
[----:B------:R-:W4:Y:S03]  /*0950*/  @P0 LDG.E R4, desc[UR6][R18.64] ;  /* 0x0000000612040981 */ /* 0x000f26000c1e1900 */
[----:B-1----:R-:W-:Y:S02]  /*0960*/  @P0 IMAD.WIDE.U32 R14, R14, 0x4, R8 ;  /* 0x000000040e0e0825 */ /* 0x002fe400078e0008 */
[----:B------:R-:W5:Y:S02]  /*0970*/  @P0 LDG.E R17, desc[UR6][R16.64] ;  /* 0x0000000610110981 */ /* 0x000f64000c1e1900 */
[----:B------:R-:W-:Y:S02]  /*0980*/  @!P1 IMAD R21, R3, R2, R7 ;  /* 0x0000000203159224 */ /* 0x000fe400078e0207 */
[----:B------:R-:W-:Y:S01]  /*0990*/  @P0 IMAD.WIDE.U32 R8, R23, 0x4, R8 ;  /* 0x0000000417080825 */ /* 0x000fe200078e0008 */
[----:B------:R-:W4:Y:S03]  /*09a0*/  @P0 LDG.E R14, desc[UR6][R14.64] ;  /* 0x000000060e0e0981 */ /* 0x000f26000c1e1900 */
[----:B------:R-:W-:-:S02]  /*09b0*/  @!P1 IMAD R7, R7, R5, R0 ;  /* 0x0000000507079224 */ /* 0x000fc400078e0200 */
[----:B--2---:R-:W-:Y:S01]  /*09c0*/  @!P1 IMAD.WIDE.U32 R10, R21, 0x4, R10 ;  /* 0x00000004150a9825 */ /* 0x004fe200078e000a */
[----:B------:R-:W5:Y:S03]  /*09d0*/  @P0 LDG.E R8, desc[UR6][R8.64] ;  /* 0x0000000608080981 */ /* 0x000f66000c1e1900 */
[----:B---3--:R-:W-:Y:S02]  /*09e0*/  @!P1 IMAD.WIDE.U32 R12, R7, 0x4, R12 ;  /* 0x00000004070c9825 */ /* 0x008fe400078e000c */
[----:B------:R-:W2:Y:S04]  /*09f0*/  @!P1 LDG.E R10, desc[UR6][R10.64] ;  /* 0x000000060a0a9981 */ /* 0x000ea8000c1e1900 */
[----:B------:R-:W2:Y:S01]  /*0a00*/  @!P1 LDG.E R12, desc[UR6][R12.64] ;  /* 0x000000060c0c9981 */ /* 0x000ea2000c1e1900 */
[----:B----4-:R-:W-:-:S04]  /*0a10*/  @P0 FFMA R4, R4, R14, R25 ;  /* 0x0000000e04040223 */ /* 0x010fc80000000019 */
[----:B-----5:R-:W-:-:S04]  /*0a20*/  @P0 FFMA R25, R17, R8, R4 ;  /* 0x0000000811190223 */ /* 0x020fc80000000004 */
[----:B--2---:R-:W-:-:S07]  /*0a30*/  @!P1 FFMA R25, R10, R12, R25 ;  /* 0x0000000c0a199223 */ /* 0x004fce0000000019 */
.L_x_0:
[----:B------:R-:W0:Y:S01]  /*0a40*/  LDC.64 R6, c[0x0][0x390] ;  /* 0x0000e400ff067b82 */ /* 0x000e220000000a00 */
[----:B------:R-:W-:-:S04]  /*0a50*/  IMAD R3, R3, R5, R0 ;  /* 0x0000000503037224 */ /* 0x000fc800078e0200 */
[----:B0-----:R-:W-:-:S05]  /*0a60*/  IMAD.WIDE.U32 R2, R3, 0x4, R6 ;  /* 0x0000000403027825 */ /* 0x001fca00078e0006 */
[----:B------:R-:W-:Y:S01]  /*0a70*/  STG.E desc[UR6][R2.64], R25 ;  /* 0x0000001902007986 */ /* 0x000fe2000c101906 */
[----:B------:R-:W-:Y:S05]  /*0a80*/  EXIT ;  /* 0x000000000000794d */ /* 0x000fea0003800000 */
.L_x_4:
[----:B------:R-:W-:-:S00]  /*0a90*/  BRA `(.L_x_4) ;  /* 0xfffffffc00fc7947 */ /* 0x000fc0000383ffff */
[----:B------:R-:W-:-:S00]  /*0aa0*/  NOP ;  /* 0x0000000000007918 */ /* 0x000fc00000000000 */
        /* <DEDUP_REMOVED lines=13> */
.L_x_5:


//--------------------- .nv.shared.reserved.0     --------------------------
	.section	.nv.shared.reserved.0,"aw",@nobits
	.weak		__nv_reservedSMEM_offset_0_alias
	.size		__nv_reservedSMEM_offset_0_alias, 0, 64
	.other		__nv_reservedSMEM_offset_0_alias,@"STO_CUDA_RESERVED_SHARED STV_DEFAULT"
__nv_reservedSMEM_offset_0_alias:
	.zero		0
	.zero		64


//--------------------- .nv.constant0._Z13matmul_kernelPfS_S_iii --------------------------
	.section	.nv.constant0._Z13matmul_kernelPfS_S_iii,"a",@progbits
	.sectionflags	@""
	.align	4
.nv.constant0._Z13matmul_kernelPfS_S_iii:
	.zero		932


//--------------------- SYMBOLS --------------------------

	.type		.nv.reservedSmem.offset0,@object
	.size		.nv.reservedSmem.offset0,0x4
